//
// Generated by NVIDIA NVVM Compiler
//
// Compiler Build ID: CL-36424714
// Cuda compilation tools, release 13.0, V13.0.88
// Based on NVVM 20.0.0
//

.version 9.0
.target sm_100
.address_size 64

	// .globl	_Z10fmeanr_gpuPfS_iii

.visible .entry _Z10fmeanr_gpuPfS_iii(
	.param .u64 .ptr .align 1 _Z10fmeanr_gpuPfS_iii_param_0,
	.param .u64 .ptr .align 1 _Z10fmeanr_gpuPfS_iii_param_1,
	.param .u32 _Z10fmeanr_gpuPfS_iii_param_2,
	.param .u32 _Z10fmeanr_gpuPfS_iii_param_3,
	.param .u32 _Z10fmeanr_gpuPfS_iii_param_4
)
{
	.reg .pred 	%p<18>;
	.reg .b32 	%r<69>;
	.reg .b32 	%f<90>;
	.reg .b64 	%rd<16>;

	ld.param.u64 	%rd5, [_Z10fmeanr_gpuPfS_iii_param_0];
	ld.param.u64 	%rd4, [_Z10fmeanr_gpuPfS_iii_param_1];
	ld.param.u32 	%r37, [_Z10fmeanr_gpuPfS_iii_param_2];
	ld.param.u32 	%r38, [_Z10fmeanr_gpuPfS_iii_param_3];
	ld.param.u32 	%r39, [_Z10fmeanr_gpuPfS_iii_param_4];
	cvta.to.global.u64 	%rd1, %rd5;
	mov.u32 	%r1, %ctaid.x;
	mov.u32 	%r2, %tid.x;
	mad.lo.s32 	%r3, %r37, %r1, %r2;
	add.s32 	%r4, %r39, 1;
	setp.ge.s32 	%p1, %r1, %r39;
	@%p1 bra 	$L__BB0_2;
	add.s32 	%r59, %r4, %r1;
	mov.b32 	%r60, 0;
	bra.uni 	$L__BB0_3;
$L__BB0_2:
	add.s32 	%r40, %r39, %r1;
	setp.gt.s32 	%p2, %r40, 1849;
	sub.s32 	%r41, %r39, %r1;
	add.s32 	%r42, %r41, 1850;
	add.s32 	%r43, %r4, %r39;
	selp.b32 	%r59, %r42, %r43, %p2;
	sub.s32 	%r60, %r1, %r39;
$L__BB0_3:
	setp.ge.s32 	%p3, %r2, %r39;
	@%p3 bra 	$L__BB0_5;
	add.s32 	%r61, %r4, %r2;
	mov.b32 	%r62, 0;
	bra.uni 	$L__BB0_6;
$L__BB0_5:
	add.s32 	%r45, %r39, %r2;
	setp.gt.s32 	%p4, %r45, 1849;
	sub.s32 	%r46, %r39, %r2;
	add.s32 	%r47, %r46, 1850;
	add.s32 	%r48, %r4, %r39;
	selp.b32 	%r61, %r47, %r48, %p4;
	sub.s32 	%r62, %r2, %r39;
$L__BB0_6:
	bar.sync 	0;
	mul.lo.s32 	%r50, %r38, %r37;
	setp.ge.s32 	%p5, %r3, %r50;
	@%p5 bra 	$L__BB0_25;
	setp.lt.s32 	%p6, %r59, 1;
	mov.f32 	%f88, 0f00000000;
	@%p6 bra 	$L__BB0_24;
	and.b32  	%r15, %r61, 15;
	add.s32 	%r16, %r15, -1;
	and.b32  	%r17, %r61, 7;
	add.s32 	%r18, %r17, -1;
	and.b32  	%r19, %r61, 2147483632;
	and.b32  	%r20, %r61, 3;
	neg.s32 	%r21, %r19;
	add.s64 	%rd2, %rd1, 32;
	max.s32 	%r52, %r2, %r39;
	sub.s32 	%r22, %r52, %r39;
	mov.f32 	%f88, 0f00000000;
	mov.b32 	%r63, 0;
$L__BB0_9:
	setp.lt.s32 	%p7, %r61, 1;
	@%p7 bra 	$L__BB0_23;
	setp.lt.u32 	%p8, %r61, 16;
	add.s32 	%r54, %r63, %r60;
	mul.lo.s32 	%r24, %r54, %r37;
	add.s32 	%r25, %r24, %r62;
	mov.b32 	%r67, 0;
	@%p8 bra 	$L__BB0_13;
	add.s32 	%r64, %r22, %r24;
	mov.u32 	%r65, %r21;
$L__BB0_12:
	.pragma "nounroll";
	mul.wide.s32 	%rd6, %r64, 4;
	add.s64 	%rd7, %rd2, %rd6;
	ld.global.f32 	%f20, [%rd7+-32];
	add.f32 	%f21, %f88, %f20;
	ld.global.f32 	%f22, [%rd7+-28];
	add.f32 	%f23, %f21, %f22;
	ld.global.f32 	%f24, [%rd7+-24];
	add.f32 	%f25, %f23, %f24;
	ld.global.f32 	%f26, [%rd7+-20];
	add.f32 	%f27, %f25, %f26;
	ld.global.f32 	%f28, [%rd7+-16];
	add.f32 	%f29, %f27, %f28;
	ld.global.f32 	%f30, [%rd7+-12];
	add.f32 	%f31, %f29, %f30;
	ld.global.f32 	%f32, [%rd7+-8];
	add.f32 	%f33, %f31, %f32;
	ld.global.f32 	%f34, [%rd7+-4];
	add.f32 	%f35, %f33, %f34;
	ld.global.f32 	%f36, [%rd7];
	add.f32 	%f37, %f35, %f36;
	ld.global.f32 	%f38, [%rd7+4];
	add.f32 	%f39, %f37, %f38;
	ld.global.f32 	%f40, [%rd7+8];
	add.f32 	%f41, %f39, %f40;
	ld.global.f32 	%f42, [%rd7+12];
	add.f32 	%f43, %f41, %f42;
	ld.global.f32 	%f44, [%rd7+16];
	add.f32 	%f45, %f43, %f44;
	ld.global.f32 	%f46, [%rd7+20];
	add.f32 	%f47, %f45, %f46;
	ld.global.f32 	%f48, [%rd7+24];
	add.f32 	%f49, %f47, %f48;
	ld.global.f32 	%f50, [%rd7+28];
	add.f32 	%f88, %f49, %f50;
	add.s32 	%r65, %r65, 16;
	add.s32 	%r64, %r64, 16;
	setp.ne.s32 	%p9, %r65, 0;
	mov.u32 	%r67, %r19;
	@%p9 bra 	$L__BB0_12;
$L__BB0_13:
	setp.eq.s32 	%p10, %r15, 0;
	@%p10 bra 	$L__BB0_23;
	setp.lt.u32 	%p11, %r16, 7;
	@%p11 bra 	$L__BB0_16;
	add.s32 	%r55, %r25, %r67;
	mul.wide.s32 	%rd8, %r55, 4;
	add.s64 	%rd9, %rd1, %rd8;
	ld.global.f32 	%f52, [%rd9];
	add.f32 	%f53, %f88, %f52;
	ld.global.f32 	%f54, [%rd9+4];
	add.f32 	%f55, %f53, %f54;
	ld.global.f32 	%f56, [%rd9+8];
	add.f32 	%f57, %f55, %f56;
	ld.global.f32 	%f58, [%rd9+12];
	add.f32 	%f59, %f57, %f58;
	ld.global.f32 	%f60, [%rd9+16];
	add.f32 	%f61, %f59, %f60;
	ld.global.f32 	%f62, [%rd9+20];
	add.f32 	%f63, %f61, %f62;
	ld.global.f32 	%f64, [%rd9+24];
	add.f32 	%f65, %f63, %f64;
	ld.global.f32 	%f66, [%rd9+28];
	add.f32 	%f88, %f65, %f66;
	add.s32 	%r67, %r67, 8;
$L__BB0_16:
	setp.eq.s32 	%p12, %r17, 0;
	@%p12 bra 	$L__BB0_23;
	setp.lt.u32 	%p13, %r18, 3;
	@%p13 bra 	$L__BB0_19;
	add.s32 	%r56, %r25, %r67;
	mul.wide.s32 	%rd10, %r56, 4;
	add.s64 	%rd11, %rd1, %rd10;
	ld.global.f32 	%f68, [%rd11];
	add.f32 	%f69, %f88, %f68;
	ld.global.f32 	%f70, [%rd11+4];
	add.f32 	%f71, %f69, %f70;
	ld.global.f32 	%f72, [%rd11+8];
	add.f32 	%f73, %f71, %f72;
	ld.global.f32 	%f74, [%rd11+12];
	add.f32 	%f88, %f73, %f74;
	add.s32 	%r67, %r67, 4;
$L__BB0_19:
	setp.eq.s32 	%p14, %r20, 0;
	@%p14 bra 	$L__BB0_23;
	setp.eq.s32 	%p15, %r20, 1;
	add.s32 	%r57, %r25, %r67;
	mul.wide.s32 	%rd12, %r57, 4;
	add.s64 	%rd3, %rd1, %rd12;
	ld.global.f32 	%f75, [%rd3];
	add.f32 	%f88, %f88, %f75;
	@%p15 bra 	$L__BB0_23;
	setp.eq.s32 	%p16, %r20, 2;
	ld.global.f32 	%f76, [%rd3+4];
	add.f32 	%f88, %f88, %f76;
	@%p16 bra 	$L__BB0_23;
	ld.global.f32 	%f77, [%rd3+8];
	add.f32 	%f88, %f88, %f77;
$L__BB0_23:
	add.s32 	%r63, %r63, 1;
	setp.ne.s32 	%p17, %r63, %r59;
	@%p17 bra 	$L__BB0_9;
$L__BB0_24:
	mul.lo.s32 	%r58, %r61, %r59;
	cvt.rn.f32.s32 	%f78, %r58;
	div.rn.f32 	%f79, %f88, %f78;
	cvta.to.global.u64 	%rd13, %rd4;
	mul.wide.s32 	%rd14, %r3, 4;
	add.s64 	%rd15, %rd13, %rd14;
	st.global.f32 	[%rd15], %f79;
$L__BB0_25:
	ret;

}


// ===== COMPILED SASS (sm_100) =====

	.target	sm_100

	.elftype	@"ET_EXEC"


//--------------------- .note.nv.tkinfo           --------------------------
	.section	.note.nv.tkinfo,"",@"SHT_NOTE"
	.sectionflags	@"SHF_NOTE_NV_TKINFO"
	.tkinfo
        /*0018*/ 	.word	0x00000002
        /*0030*/ 	.string	""
        /*0030*/ 	.string	"ptxas"
        /*0030*/ 	.string	"Cuda compilation tools, release 13.0, V13.0.88"
        /*0030*/ 	.string	"Build cuda_13.0.r13.0/compiler.36424714_0"
        /*0030*/ 	.string	"-arch sm_100 -m 64 "



//--------------------- .note.nv.cuinfo           --------------------------
	.section	.note.nv.cuinfo,"",@"SHT_NOTE"
	.sectionflags	@"SHF_NOTE_NV_CUINFO"
        /*0018*/ 	.short	0x0002
        /*001a*/ 	.short	0x0064
        /*001c*/ 	.short	0x0082
	.zero		2


//--------------------- .nv.info                  --------------------------
	.section	.nv.info,"",@"SHT_CUDA_INFO"
	.align	4


	//----- nvinfo : EIATTR_REGCOUNT
	.align		4
        /*0000*/ 	.byte	0x04, 0x2f
        /*0002*/ 	.short	(.L_1 - .L_0)
	.align		4
.L_0:
        /*0004*/ 	.word	index@(_Z10fmeanr_gpuPfS_iii)
        /*0008*/ 	.word	0x0000001e


	//----- nvinfo : EIATTR_FRAME_SIZE
	.align		4
.L_1:
        /*000c*/ 	.byte	0x04, 0x11
        /*000e*/ 	.short	(.L_3 - .L_2)
	.align		4
.L_2:
        /*0010*/ 	.word	index@($__internal_0_$__cuda_sm3x_div_rn_noftz_f32_slowpath)
        /*0014*/ 	.word	0x00000000


	//----- nvinfo : EIATTR_FRAME_SIZE
	.align		4
.L_3:
        /*0018*/ 	.byte	0x04, 0x11
        /*001a*/ 	.short	(.L_5 - .L_4)
	.align		4
.L_4:
        /*001c*/ 	.word	index@(_Z10fmeanr_gpuPfS_iii)
        /*0020*/ 	.word	0x00000000


	//----- nvinfo : EIATTR_MIN_STACK_SIZE
	.align		4
.L_5:
        /*0024*/ 	.byte	0x04, 0x12
        /*0026*/ 	.short	(.L_7 - .L_6)
	.align		4
.L_6:
        /*0028*/ 	.word	index@(_Z10fmeanr_gpuPfS_iii)
        /*002c*/ 	.word	0x00000000
.L_7:


//--------------------- .nv.compat                --------------------------
	.section	.nv.compat,"",@"SHT_CUDA_COMPAT_INFO"
	.align	4
        /*0000*/ 	.byte	0x02, 0x09, 0x00, 0x00, 0x02, 0x02, 0x01, 0x00, 0x02, 0x05, 0x05, 0x00, 0x03, 0x07, 0x01, 0x01
        /*0010*/ 	.byte	0x02, 0x03, 0x00, 0x00, 0x02, 0x06, 0x01, 0x00, 0x04, 0x0b, 0x08, 0x00, 0x01, 0x00, 0x00, 0x00
        /*0020*/ 	.byte	0x00, 0x00, 0x00, 0x00


//--------------------- .nv.info._Z10fmeanr_gpuPfS_iii --------------------------
	.section	.nv.info._Z10fmeanr_gpuPfS_iii,"",@"SHT_CUDA_INFO"
	.sectionflags	@""
	.align	4


	//----- nvinfo : EIATTR_CUDA_API_VERSION
	.align		4
        /*0000*/ 	.byte	0x04, 0x37
        /*0002*/ 	.short	(.L_9 - .L_8)
.L_8:
        /*0004*/ 	.word	0x00000082


	//----- nvinfo : EIATTR_KPARAM_INFO
	.align		4
.L_9:
        /*0008*/ 	.byte	0x04, 0x17
        /*000a*/ 	.short	(.L_11 - .L_10)
.L_10:
        /*000c*/ 	.word	0x00000000
        /*0010*/ 	.short	0x0004
        /*0012*/ 	.short	0x0018
        /*0014*/ 	.byte	0x00, 0xf0, 0x11, 0x00


	//----- nvinfo : EIATTR_KPARAM_INFO
	.align		4
.L_11:
        /*0018*/ 	.byte	0x04, 0x17
        /*001a*/ 	.short	(.L_13 - .L_12)
.L_12:
        /*001c*/ 	.word	0x00000000
        /*0020*/ 	.short	0x0003
        /*0022*/ 	.short	0x0014
        /*0024*/ 	.byte	0x00, 0xf0, 0x11, 0x00


	//----- nvinfo : EIATTR_KPARAM_INFO
	.align		4
.L_13:
        /*0028*/ 	.byte	0x04, 0x17
        /*002a*/ 	.short	(.L_15 - .L_14)
.L_14:
        /*002c*/ 	.word	0x00000000
        /*0030*/ 	.short	0x0002
        /*0032*/ 	.short	0x0010
        /*0034*/ 	.byte	0x00, 0xf0, 0x11, 0x00


	//----- nvinfo : EIATTR_KPARAM_INFO
	.align		4
.L_15:
        /*0038*/ 	.byte	0x04, 0x17
        /*003a*/ 	.short	(.L_17 - .L_16)
.L_16:
        /*003c*/ 	.word	0x00000000
        /*0040*/ 	.short	0x0001
        /*0042*/ 	.short	0x0008
        /*0044*/ 	.byte	0x00, 0xf5, 0x21, 0x00


	//----- nvinfo : EIATTR_KPARAM_INFO
	.align		4
.L_17:
        /*0048*/ 	.byte	0x04, 0x17
        /*004a*/ 	.short	(.L_19 - .L_18)
.L_18:
        /*004c*/ 	.word	0x00000000
        /*0050*/ 	.short	0x0000
        /*0052*/ 	.short	0x0000
        /*0054*/ 	.byte	0x00, 0xf5, 0x21, 0x00


	//----- nvinfo : EIATTR_SPARSE_MMA_MASK
	.align		4
.L_19:
        /*0058*/ 	.byte	0x03, 0x50
        /*005a*/ 	.short	0x0000


	//----- nvinfo : EIATTR_MAXREG_COUNT
	.align		4
        /*005c*/ 	.byte	0x03, 0x1b
        /*005e*/ 	.short	0x00ff


	//----- nvinfo : EIATTR_NUM_BARRIERS
	.align		4
        /*0060*/ 	.byte	0x02, 0x4c
        /*0062*/ 	.byte	0x01
	.zero		1


	//----- nvinfo : EIATTR_MERCURY_ISA_VERSION
	.align		4
        /*0064*/ 	.byte	0x03, 0x5f
        /*0066*/ 	.short	0x0101


	//----- nvinfo : EIATTR_VRC_CTA_INIT_COUNT
	.align		4
        /*0068*/ 	.byte	0x02, 0x4a
	.zero		1
	.zero		1


	//----- nvinfo : EIATTR_EXIT_INSTR_OFFSETS
	.align		4
        /*006c*/ 	.byte	0x04, 0x1c
        /*006e*/ 	.short	(.L_21 - .L_20)


	//   ....[0]....
.L_20:
        /*0070*/ 	.word	0x00000150


	//   ....[1]....
        /*0074*/ 	.word	0x00000b80


	//----- nvinfo : EIATTR_CRS_STACK_SIZE
	.align		4
.L_21:
        /*0078*/ 	.byte	0x04, 0x1e
        /*007a*/ 	.short	(.L_23 - .L_22)
.L_22:
        /*007c*/ 	.word	0x00000000


	//----- nvinfo : EIATTR_CBANK_PARAM_SIZE
	.align		4
.L_23:
        /*0080*/ 	.byte	0x03, 0x19
        /*0082*/ 	.short	0x001c


	//----- nvinfo : EIATTR_PARAM_CBANK
	.align		4
        /*0084*/ 	.byte	0x04, 0x0a
        /*0086*/ 	.short	(.L_25 - .L_24)
	.align		4
.L_24:
        /*0088*/ 	.word	index@(.nv.constant0._Z10fmeanr_gpuPfS_iii)
        /*008c*/ 	.short	0x0380
        /*008e*/ 	.short	0x001c


	//----- nvinfo : EIATTR_SW_WAR
	.align		4
.L_25:
        /*0090*/ 	.byte	0x04, 0x36
        /*0092*/ 	.short	(.L_27 - .L_26)
.L_26:
        /*0094*/ 	.word	0x00000008
.L_27:


//--------------------- .nv.callgraph             --------------------------
	.section	.nv.callgraph,"",@"SHT_CUDA_CALLGRAPH"
	.align	4
	.sectionentsize	8
	.align		4
        /*0000*/ 	.word	0x00000000
	.align		4
        /*0004*/ 	.word	0xffffffff
	.align		4
        /*0008*/ 	.word	0x00000000
	.align		4
        /*000c*/ 	.word	0xfffffffe
	.align		4
        /*0010*/ 	.word	0x00000000
	.align		4
        /*0014*/ 	.word	0xfffffffd
	.align		4
        /*0018*/ 	.word	0x00000000
	.align		4
        /*001c*/ 	.word	0xfffffffc


//--------------------- .text._Z10fmeanr_gpuPfS_iii --------------------------
	.section	.text._Z10fmeanr_gpuPfS_iii,"ax",@progbits
	.align	128
        .global         _Z10fmeanr_gpuPfS_iii
        .type           _Z10fmeanr_gpuPfS_iii,@function
        .size           _Z10fmeanr_gpuPfS_iii,(.L_x_26 - _Z10fmeanr_gpuPfS_iii)
        .other          _Z10fmeanr_gpuPfS_iii,@"STO_CUDA_ENTRY STV_DEFAULT"
_Z10fmeanr_gpuPfS_iii:
.text._Z10fmeanr_gpuPfS_iii:
[----:B------:R-:W-:Y:S01]  /*0000*/  LDC R1, c[0x0][0x37c] ;  /* 0x0000df00ff017b82 */ /* 0x000fe20000000800 */
[----:B------:R-:W0:Y:S07]  /*0010*/  S2R R2, SR_CTAID.X ;  /* 0x0000000000027919 */ /* 0x000e2e0000002500 */
[----:B------:R-:W1:Y:S01]  /*0020*/  LDC R10, c[0x0][0x398] ;  /* 0x0000e600ff0a7b82 */ /* 0x000e620000000800 */
[----:B------:R-:W2:Y:S01]  /*0030*/  LDCU UR5, c[0x0][0x390] ;  /* 0x00007200ff0577ac */ /* 0x000ea20008000800 */
[----:B------:R-:W3:Y:S01]  /*0040*/  S2R R9, SR_TID.X ;  /* 0x0000000000097919 */ /* 0x000ee20000002100 */
[----:B------:R-:W2:Y:S02]  /*0050*/  LDCU UR4, c[0x0][0x394] ;  /* 0x00007280ff0477ac */ /* 0x000ea40008000800 */
[----:B--2---:R-:W-:Y:S01]  /*0060*/  UIMAD UR4, UR5, UR4, URZ ;  /* 0x00000004050472a4 */ /* 0x004fe2000f8e02ff */
[----:B-1----:R-:W-:-:S02]  /*0070*/  IADD3 R5, PT, PT, R10, 0x1, RZ ;  /* 0x000000010a057810 */ /* 0x002fc40007ffe0ff */
[----:B------:R-:W-:Y:S01]  /*0080*/  BAR.SYNC.DEFER_BLOCKING 0x0 ;  /* 0x0000000000007b1d */ /* 0x000fe20000010000 */
[CC--:B0-----:R-:W-:Y:S01]  /*0090*/  ISETP.GE.AND P1, PT, R2.reuse, R10.reuse, PT ;  /* 0x0000000a0200720c */ /* 0x0c1fe20003f26270 */
[----:B---3--:R-:W-:Y:S01]  /*00a0*/  IMAD R4, R2, UR5, R9 ;  /* 0x0000000502047c24 */ /* 0x008fe2000f8e0209 */
[----:B------:R-:W-:-:S04]  /*00b0*/  ISETP.GE.AND P0, PT, R9, R10, PT ;  /* 0x0000000a0900720c */ /* 0x000fc80003f06270 */
[----:B------:R-:W-:-:S07]  /*00c0*/  ISETP.GE.AND P2, PT, R4, UR4, PT ;  /* 0x0000000404007c0c */ /* 0x000fce000bf46270 */
[C-C-:B------:R-:W-:Y:S01]  /*00d0*/  @P1 IMAD.IADD R0, R2.reuse, 0x1, R10.reuse ;  /* 0x0000000102001824 */ /* 0x140fe200078e020a */
[----:B------:R-:W-:-:S04]  /*00e0*/  @P1 IADD3 R3, PT, PT, -R2, 0x73a, R10 ;  /* 0x0000073a02031810 */ /* 0x000fc80007ffe10a */
[----:B------:R-:W-:Y:S01]  /*00f0*/  ISETP.GT.OR P3, PT, R0, 0x739, !P1 ;  /* 0x000007390000780c */ /* 0x000fe20004f64670 */
[C-C-:B------:R-:W-:Y:S01]  /*0100*/  @P0 IMAD.IADD R0, R9.reuse, 0x1, R10.reuse ;  /* 0x0000000109000824 */ /* 0x140fe200078e020a */
[----:B------:R-:W-:-:S04]  /*0110*/  @P0 IADD3 R7, PT, PT, -R9, 0x73a, R10 ;  /* 0x0000073a09070810 */ /* 0x000fc80007ffe10a */
[----:B------:R-:W-:Y:S01]  /*0120*/  ISETP.GT.OR P4, PT, R0, 0x739, !P0 ;  /* 0x000007390000780c */ /* 0x000fe20004784670 */
[----:B------:R-:W-:-:S06]  /*0130*/  @!P1 IMAD.IADD R0, R5, 0x1, R2 ;  /* 0x0000000105009824 */ /* 0x000fcc00078e0202 */
[----:B------:R-:W-:Y:S01]  /*0140*/  @!P3 IMAD.IADD R3, R5, 0x1, R10 ;  /* 0x000000010503b824 */ /* 0x000fe200078e020a */
[----:B------:R-:W-:Y:S06]  /*0150*/  @P2 EXIT ;  /* 0x000000000000294d */ /* 0x000fec0003800000 */
[----:B------:R-:W-:Y:S01]  /*0160*/  @P1 MOV R0, R3 ;  /* 0x0000000300001202 */ /* 0x000fe20000000f00 */
[C-C-:B------:R-:W-:Y:S01]  /*0170*/  @!P4 IMAD.IADD R7, R5.reuse, 0x1, R10.reuse ;  /* 0x000000010507c824 */ /* 0x140fe200078e020a */
[----:B------:R-:W0:Y:S01]  /*0180*/  LDCU.64 UR8, c[0x0][0x358] ;  /* 0x00006b00ff0877ac */ /* 0x000e220008000a00 */
[----:B------:R-:W-:Y:S01]  /*0190*/  @!P0 IMAD.IADD R5, R5, 0x1, R9 ;  /* 0x0000000105058824 */ /* 0x000fe200078e0209 */
[----:B------:R-:W-:Y:S01]  /*01a0*/  ISETP.GE.AND P2, PT, R0, 0x1, PT ;  /* 0x000000010000780c */ /* 0x000fe20003f46270 */
[----:B------:R-:W-:Y:S01]  /*01b0*/  @!P0 IMAD.MOV.U32 R6, RZ, RZ, RZ ;  /* 0x000000ffff068224 */ /* 0x000fe200078e00ff */
[----:B------:R-:W-:Y:S01]  /*01c0*/  @!P1 MOV R18, RZ ;  /* 0x000000ff00129202 */ /* 0x000fe20000000f00 */
[--C-:B------:R-:W-:Y:S01]  /*01d0*/  @P1 IMAD.IADD R18, R2, 0x1, -R10.reuse ;  /* 0x0000000102121824 */ /* 0x100fe200078e0a0a */
[----:B------:R-:W-:Y:S01]  /*01e0*/  @P0 MOV R5, R7 ;  /* 0x0000000700050202 */ /* 0x000fe20000000f00 */
[----:B------:R-:W-:Y:S02]  /*01f0*/  @P0 IMAD.IADD R6, R9, 0x1, -R10 ;  /* 0x0000000109060824 */ /* 0x000fe400078e0a0a */
[----:B------:R-:W-:-:S06]  /*0200*/  IMAD.MOV.U32 R11, RZ, RZ, RZ ;  /* 0x000000ffff0b7224 */ /* 0x000fcc00078e00ff */
[----:B------:R-:W-:Y:S05]  /*0210*/  @!P2 BRA `(.L_x_0) ;  /* 0x00000008000ca947 */ /* 0x000fea0003800000 */
[----:B------:R-:W1:Y:S01]  /*0220*/  LDCU.64 UR6, c[0x0][0x380] ;  /* 0x00007000ff0677ac */ /* 0x000e620008000a00 */
[C---:B------:R-:W-:Y:S01]  /*0230*/  LOP3.LUT R20, R5.reuse, 0x7, RZ, 0xc0, !PT ;  /* 0x0000000705147812 */ /* 0x040fe200078ec0ff */
[----:B------:R-:W-:Y:S01]  /*0240*/  HFMA2 R11, -RZ, RZ, 0, 0 ;  /* 0x00000000ff0b7431 */ /* 0x000fe200000001ff */
[----:B------:R-:W-:Y:S01]  /*0250*/  LOP3.LUT R19, R5, 0xf, RZ, 0xc0, !PT ;  /* 0x0000000f05137812 */ /* 0x000fe200078ec0ff */
[----:B------:R-:W-:Y:S01]  /*0260*/  UMOV UR4, URZ ;  /* 0x000000ff00047c82 */ /* 0x000fe20008000000 */
[----:B------:R-:W-:Y:S01]  /*0270*/  VIMNMX R9, PT, PT, R9, R10, !PT ;  /* 0x0000000a09097248 */ /* 0x000fe20007fe0100 */
[----:B------:R-:W-:Y:S01]  /*0280*/  VIADD R3, R20, 0xffffffff ;  /* 0xffffffff14037836 */ /* 0x000fe20000000000 */
[----:B------:R-:W-:Y:S02]  /*0290*/  LOP3.LUT R8, R5, 0x7ffffff0, RZ, 0xc0, !PT ;  /* 0x7ffffff005087812 */ /* 0x000fe400078ec0ff */
[----:B------:R-:W-:Y:S01]  /*02a0*/  IADD3 R2, PT, PT, R19, -0x1, RZ ;  /* 0xffffffff13027810 */ /* 0x000fe20007ffe0ff */
[----:B------:R-:W-:Y:S01]  /*02b0*/  IMAD.IADD R9, R9, 0x1, -R10 ;  /* 0x0000000109097824 */ /* 0x000fe200078e0a0a */
[----:B------:R-:W-:Y:S01]  /*02c0*/  ISETP.GE.U32.AND P1, PT, R3, 0x3, PT ;  /* 0x000000030300780c */ /* 0x000fe20003f26070 */
[----:B------:R-:W-:Y:S01]  /*02d0*/  IMAD.MOV R10, RZ, RZ, -R8 ;  /* 0x000000ffff0a7224 */ /* 0x000fe200078e0a08 */
[----:B------:R-:W-:-:S02]  /*02e0*/  ISETP.GE.U32.AND P0, PT, R2, 0x7, PT ;  /* 0x000000070200780c */ /* 0x000fc40003f06070 */
[----:B------:R-:W-:Y:S01]  /*02f0*/  LOP3.LUT R21, R5, 0x3, RZ, 0xc0, !PT ;  /* 0x0000000305157812 */ /* 0x000fe200078ec0ff */
[----:B-1----:R-:W-:-:S04]  /*0300*/  UIADD3 UR5, UP0, UPT, UR6, 0x20, URZ ;  /* 0x0000002006057890 */ /* 0x002fc8000ff1e0ff */
[----:B------:R-:W-:-:S12]  /*0310*/  UIADD3.X UR6, UPT, UPT, URZ, UR7, URZ, UP0, !UPT ;  /* 0x00000007ff067290 */ /* 0x000fd800087fe4ff */
.L_x_11:
[----:B------:R-:W-:Y:S01]  /*0320*/  ISETP.GE.AND P2, PT, R5, 0x1, PT ;  /* 0x000000010500780c */ /* 0x000fe20003f46270 */
[----:B------:R-:W-:-:S12]  /*0330*/  BSSY.RECONVERGENT B0, `(.L_x_1) ;  /* 0x000006e000007945 */ /* 0x000fd80003800200 */
[----:B------:R-:W-:Y:S05]  /*0340*/  @!P2 BRA `(.L_x_2) ;  /* 0x0000000400b0a947 */ /* 0x000fea0003800000 */
[----:B------:R-:W1:Y:S01]  /*0350*/  LDC R2, c[0x0][0x390] ;  /* 0x0000e400ff027b82 */ /* 0x000e620000000800 */
[----:B------:R-:W-:Y:S01]  /*0360*/  ISETP.GE.U32.AND P2, PT, R5, 0x10, PT ;  /* 0x000000100500780c */ /* 0x000fe20003f46070 */
[----:B------:R-:W-:Y:S01]  /*0370*/  VIADD R13, R18, UR4 ;  /* 0x00000004120d7c36 */ /* 0x000fe20008000000 */
[----:B------:R-:W-:Y:S01]  /*0380*/  BSSY.RECONVERGENT B1, `(.L_x_3) ;  /* 0x0000030000017945 */ /* 0x000fe20003800200 */
[----:B------:R-:W-:Y:S02]  /*0390*/  HFMA2 R12, -RZ, RZ, 0, 0 ;  /* 0x00000000ff0c7431 */ /* 0x000fe400000001ff */
[----:B-1----:R-:W-:-:S08]  /*03a0*/  IMAD R7, R13, R2, R6 ;  /* 0x000000020d077224 */ /* 0x002fd000078e0206 */
[----:B------:R-:W-:Y:S05]  /*03b0*/  @!P2 BRA `(.L_x_4) ;  /* 0x0000000000b0a947 */ /* 0x000fea0003800000 */
[----:B------:R-:W-:Y:S01]  /*03c0*/  BSSY.RECONVERGENT B2, `(.L_x_5) ;  /* 0x000002a000027945 */ /* 0x000fe20003800200 */
[----:B------:R-:W-:Y:S02]  /*03d0*/  IMAD R13, R13, R2, R9 ;  /* 0x000000020d0d7224 */ /* 0x000fe400078e0209 */
[----:B------:R-:W-:-:S07]  /*03e0*/  IMAD.MOV.U32 R12, RZ, RZ, R10 ;  /* 0x000000ffff0c7224 */ /* 0x000fce00078e000a */
.L_x_6:
[----:B------:R-:W-:Y:S01]  /*03f0*/  MOV R3, UR6 ;  /* 0x0000000600037c02 */ /* 0x000fe20008000f00 */
[----:B------:R-:W-:-:S04]  /*0400*/  IMAD.U32 R2, RZ, RZ, UR5 ;  /* 0x00000005ff027e24 */ /* 0x000fc8000f8e00ff */
[----:B------:R-:W-:-:S05]  /*0410*/  IMAD.WIDE R2, R13, 0x4, R2 ;  /* 0x000000040d027825 */ /* 0x000fca00078e0202 */
[----:B0-----:R-:W2:Y:S04]  /*0420*/  LDG.E R26, desc[UR8][R2.64+-0x20] ;  /* 0xffffe008021a7981 */ /* 0x001ea8000c1e1900 */
[----:B------:R-:W3:Y:S04]  /*0430*/  LDG.E R27, desc[UR8][R2.64+-0x1c] ;  /* 0xffffe408021b7981 */ /* 0x000ee8000c1e1900 */
[----:B------:R-:W4:Y:S04]  /*0440*/  LDG.E R25, desc[UR8][R2.64+-0x18] ;  /* 0xffffe80802197981 */ /* 0x000f28000c1e1900 */
[----:B------:R-:W5:Y:S04]  /*0450*/  LDG.E R24, desc[UR8][R2.64+-0x14] ;  /* 0xffffec0802187981 */ /* 0x000f68000c1e1900 */
[----:B------:R-:W5:Y:S04]  /*0460*/  LDG.E R23, desc[UR8][R2.64+-0x10] ;  /* 0xfffff00802177981 */ /* 0x000f68000c1e1900 */
[----:B------:R-:W5:Y:S04]  /*0470*/  LDG.E R22, desc[UR8][R2.64+-0xc] ;  /* 0xfffff40802167981 */ /* 0x000f68000c1e1900 */
[----:B------:R-:W5:Y:S04]  /*0480*/  LDG.E R14, desc[UR8][R2.64+-0x8] ;  /* 0xfffff808020e7981 */ /* 0x000f68000c1e1900 */
[----:B------:R-:W5:Y:S04]  /*0490*/  LDG.E R16, desc[UR8][R2.64+-0x4] ;  /* 0xfffffc0802107981 */ /* 0x000f68000c1e1900 */
[----:B------:R-:W5:Y:S04]  /*04a0*/  LDG.E R15, desc[UR8][R2.64] ;  /* 0x00000008020f7981 */ /* 0x000f68000c1e1900 */
[----:B------:R-:W5:Y:S01]  /*04b0*/  LDG.E R17, desc[UR8][R2.64+0x4] ;  /* 0x0000040802117981 */ /* 0x000f62000c1e1900 */
[----:B--2---:R-:W-:-:S03]  /*04c0*/  FADD R26, R26, R11 ;  /* 0x0000000b1a1a7221 */ /* 0x004fc60000000000 */
[----:B------:R-:W2:Y:S01]  /*04d0*/  LDG.E R11, desc[UR8][R2.64+0x8] ;  /* 0x00000808020b7981 */ /* 0x000ea2000c1e1900 */
[----:B---3--:R-:W-:-:S04]  /*04e0*/  FADD R26, R26, R27 ;  /* 0x0000001b1a1a7221 */ /* 0x008fc80000000000 */
[----:B----4-:R-:W-:Y:S02]  /*04f0*/  FADD R27, R26, R25 ;  /* 0x000000191a1b7221 */ /* 0x010fe40000000000 */
[----:B------:R-:W3:Y:S02]  /*0500*/  LDG.E R25, desc[UR8][R2.64+0xc] ;  /* 0x00000c0802197981 */ /* 0x000ee4000c1e1900 */
[----:B-----5:R-:W-:Y:S02]  /*0510*/  FADD R26, R27, R24 ;  /* 0x000000181b1a7221 */ /* 0x020fe40000000000 */
[----:B------:R-:W4:Y:S02]  /*0520*/  LDG.E R24, desc[UR8][R2.64+0x10] ;  /* 0x0000100802187981 */ /* 0x000f24000c1e1900 */
[----:B------:R-:W-:Y:S02]  /*0530*/  FADD R27, R26, R23 ;  /* 0x000000171a1b7221 */ /* 0x000fe40000000000 */
[----:B------:R-:W5:Y:S02]  /*0540*/  LDG.E R23, desc[UR8][R2.64+0x14] ;  /* 0x0000140802177981 */ /* 0x000f64000c1e1900 */
[----:B------:R-:W-:-:S02]  /*0550*/  FADD R27, R27, R22 ;  /* 0x000000161b1b7221 */ /* 0x000fc40000000000 */
[----:B------:R-:W5:Y:S04]  /*0560*/  LDG.E R22, desc[UR8][R2.64+0x18] ;  /* 0x0000180802167981 */ /* 0x000f68000c1e1900 */
[----:B------:R-:W5:Y:S01]  /*0570*/  LDG.E R26, desc[UR8][R2.64+0x1c] ;  /* 0x00001c08021a7981 */ /* 0x000f62000c1e1900 */
[----:B------:R-:W-:-:S04]  /*0580*/  FADD R27, R27, R14 ;  /* 0x0000000e1b1b7221 */ /* 0x000fc80000000000 */
[----:B------:R-:W-:-:S04]  /*0590*/  FADD R16, R27, R16 ;  /* 0x000000101b107221 */ /* 0x000fc80000000000 */
[----:B------:R-:W-:-:S04]  /*05a0*/  FADD R16, R16, R15 ;  /* 0x0000000f10107221 */ /* 0x000fc80000000000 */
[----:B------:R-:W-:Y:S01]  /*05b0*/  FADD R16, R16, R17 ;  /* 0x0000001110107221 */ /* 0x000fe20000000000 */
[----:B------:R-:W-:-:S05]  /*05c0*/  VIADD R12, R12, 0x10 ;  /* 0x000000100c0c7836 */ /* 0x000fca0000000000 */
[----:B------:R-:W-:Y:S01]  /*05d0*/  ISETP.NE.AND P2, PT, R12, RZ, PT ;  /* 0x000000ff0c00720c */ /* 0x000fe20003f45270 */
[----:B------:R-:W-:Y:S02]  /*05e0*/  VIADD R13, R13, 0x10 ;  /* 0x000000100d0d7836 */ /* 0x000fe40000000000 */
[----:B--2---:R-:W-:-:S04]  /*05f0*/  FADD R16, R16, R11 ;  /* 0x0000000b10107221 */ /* 0x004fc80000000000 */
[----:B---3--:R-:W-:-:S04]  /*0600*/  FADD R25, R16, R25 ;  /* 0x0000001910197221 */ /* 0x008fc80000000000 */
[----:B----4-:R-:W-:-:S04]  /*0610*/  FADD R24, R25, R24 ;  /* 0x0000001819187221 */ /* 0x010fc80000000000 */
[----:B-----5:R-:W-:-:S04]  /*0620*/  FADD R23, R24, R23 ;  /* 0x0000001718177221 */ /* 0x020fc80000000000 */
[----:B------:R-:W-:-:S04]  /*0630*/  FADD R23, R23, R22 ;  /* 0x0000001617177221 */ /* 0x000fc80000000000 */
[----:B------:R-:W-:Y:S01]  /*0640*/  FADD R11, R23, R26 ;  /* 0x0000001a170b7221 */ /* 0x000fe20000000000 */
[----:B------:R-:W-:Y:S06]  /*0650*/  @P2 BRA `(.L_x_6) ;  /* 0xfffffffc00642947 */ /* 0x000fec000383ffff */
[----:B------:R-:W-:Y:S05]  /*0660*/  BSYNC.RECONVERGENT B2 ;  /* 0x0000000000027941 */ /* 0x000fea0003800200 */
.L_x_5:
[----:B------:R-:W-:-:S07]  /*0670*/  MOV R12, R8 ;  /* 0x00000008000c7202 */ /* 0x000fce0000000f00 */
.L_x_4:
[----:B0-----:R-:W-:Y:S05]  /*0680*/  BSYNC.RECONVERGENT B1 ;  /* 0x0000000000017941 */ /* 0x001fea0003800200 */
.L_x_3:
[----:B------:R-:W-:-:S13]  /*0690*/  ISETP.NE.AND P2, PT, R19, RZ, PT ;  /* 0x000000ff1300720c */ /* 0x000fda0003f45270 */
[----:B------:R-:W-:Y:S05]  /*06a0*/  @!P2 BRA `(.L_x_2) ;  /* 0x0000000000d8a947 */ /* 0x000fea0003800000 */
[----:B------:R-:W-:Y:S01]  /*06b0*/  BSSY.RECONVERGENT B1, `(.L_x_7) ;  /* 0x0000017000017945 */ /* 0x000fe20003800200 */
[----:B------:R-:W-:-:S03]  /*06c0*/  ISETP.NE.AND P2, PT, R20, RZ, PT ;  /* 0x000000ff1400720c */ /* 0x000fc60003f45270 */
[----:B------:R-:W-:Y:S10]  /*06d0*/  @!P0 BRA `(.L_x_8) ;  /* 0x0000000000508947 */ /* 0x000ff40003800000 */
[----:B------:R-:W0:Y:S01]  /*06e0*/  LDC.64 R2, c[0x0][0x380] ;  /* 0x0000e000ff027b82 */ /* 0x000e220000000a00 */
[----:B------:R-:W-:-:S04]  /*06f0*/  IMAD.IADD R13, R7, 0x1, R12 ;  /* 0x00000001070d7824 */ /* 0x000fc800078e020c */
[----:B0-----:R-:W-:-:S05]  /*0700*/  IMAD.WIDE R2, R13, 0x4, R2 ;  /* 0x000000040d027825 */ /* 0x001fca00078e0202 */
[----:B------:R-:W2:Y:S04]  /*0710*/  LDG.E R14, desc[UR8][R2.64] ;  /* 0x00000008020e7981 */ /* 0x000ea8000c1e1900 */
[----:B------:R-:W3:Y:S04]  /*0720*/  LDG.E R15, desc[UR8][R2.64+0x4] ;  /* 0x00000408020f7981 */ /* 0x000ee8000c1e1900 */
[----:B------:R-:W4:Y:S04]  /*0730*/  LDG.E R17, desc[UR8][R2.64+0x8] ;  /* 0x0000080802117981 */ /* 0x000f28000c1e1900 */
[----:B------:R-:W5:Y:S04]  /*0740*/  LDG.E R23, desc[UR8][R2.64+0xc] ;  /* 0x00000c0802177981 */ /* 0x000f68000c1e1900 */
[----:B------:R-:W5:Y:S04]  /*0750*/  LDG.E R25, desc[UR8][R2.64+0x10] ;  /* 0x0000100802197981 */ /* 0x000f68000c1e1900 */
[----:B------:R-:W5:Y:S04]  /*0760*/  LDG.E R27, desc[UR8][R2.64+0x14] ;  /* 0x00001408021b7981 */ /* 0x000f68000c1e1900 */
[----:B------:R-:W5:Y:S04]  /*0770*/  LDG.E R13, desc[UR8][R2.64+0x18] ;  /* 0x00001808020d7981 */ /* 0x000f68000c1e1900 */
[----:B------:R-:W5:Y:S01]  /*0780*/  LDG.E R16, desc[UR8][R2.64+0x1c] ;  /* 0x00001c0802107981 */ /* 0x000f62000c1e1900 */
[----:B------:R-:W-:-:S02]  /*0790*/  VIADD R12, R12, 0x8 ;  /* 0x000000080c0c7836 */ /* 0x000fc40000000000 */
[----:B--2---:R-:W-:-:S04]  /*07a0*/  FADD R14, R11, R14 ;  /* 0x0000000e0b0e7221 */ /* 0x004fc80000000000 */
[----:B---3--:R-:W-:-:S04]  /*07b0*/  FADD R14, R14, R15 ;  /* 0x0000000f0e0e7221 */ /* 0x008fc80000000000 */
[----:B----4-:R-:W-:-:S04]  /*07c0*/  FADD R14, R14, R17 ;  /* 0x000000110e0e7221 */ /* 0x010fc80000000000 */
[----:B-----5:R-:W-:-:S04]  /*07d0*/  FADD R14, R14, R23 ;  /* 0x000000170e0e7221 */ /* 0x020fc80000000000 */
[----:B------:R-:W-:-:S04]  /*07e0*/  FADD R14, R14, R25 ;  /* 0x000000190e0e7221 */ /* 0x000fc80000000000 */
[----:B------:R-:W-:-:S04]  /*07f0*/  FADD R14, R14, R27 ;  /* 0x0000001b0e0e7221 */ /* 0x000fc80000000000 */
[----:B------:R-:W-:-:S04]  /*0800*/  FADD R13, R14, R13 ;  /* 0x0000000d0e0d7221 */ /* 0x000fc80000000000 */
[----:B------:R-:W-:-:S07]  /*0810*/  FADD R11, R13, R16 ;  /* 0x000000100d0b7221 */ /* 0x000fce0000000000 */
.L_x_8:
[----:B------:R-:W-:Y:S05]  /*0820*/  BSYNC.RECONVERGENT B1 ;  /* 0x0000000000017941 */ /* 0x000fea0003800200 */
.L_x_7:
[----:B------:R-:W-:Y:S05]  /*0830*/  @!P2 BRA `(.L_x_2) ;  /* 0x000000000074a947 */ /* 0x000fea0003800000 */
[----:B------:R-:W-:Y:S01]  /*0840*/  BSSY.RECONVERGENT B1, `(.L_x_9) ;  /* 0x000000f000017945 */ /* 0x000fe20003800200 */
[----:B------:R-:W-:-:S03]  /*0850*/  ISETP.NE.AND P2, PT, R21, RZ, PT ;  /* 0x000000ff1500720c */ /* 0x000fc60003f45270 */
[----:B------:R-:W-:Y:S10]  /*0860*/  @!P1 BRA `(.L_x_10) ;  /* 0x0000000000309947 */ /* 0x000ff40003800000 */
[----:B------:R-:W0:Y:S01]  /*0870*/  LDC.64 R2, c[0x0][0x380] ;  /* 0x0000e000ff027b82 */ /* 0x000e220000000a00 */
[----:B------:R-:W-:-:S05]  /*0880*/  IADD3 R13, PT, PT, R7, R12, RZ ;  /* 0x0000000c070d7210 */ /* 0x000fca0007ffe0ff */
[----:B0-----:R-:W-:-:S05]  /*0890*/  IMAD.WIDE R2, R13, 0x4, R2 ;  /* 0x000000040d027825 */ /* 0x001fca00078e0202 */
[----:B------:R-:W2:Y:S04]  /*08a0*/  LDG.E R14, desc[UR8][R2.64] ;  /* 0x00000008020e7981 */ /* 0x000ea8000c1e1900 */
[----:B------:R-:W3:Y:S04]  /*08b0*/  LDG.E R13, desc[UR8][R2.64+0x4] ;  /* 0x00000408020d7981 */ /* 0x000ee8000c1e1900 */
[----:B------:R-:W4:Y:S04]  /*08c0*/  LDG.E R16, desc[UR8][R2.64+0x8] ;  /* 0x0000080802107981 */ /* 0x000f28000c1e1900 */
[----:B------:R-:W5:Y:S01]  /*08d0*/  LDG.E R22, desc[UR8][R2.64+0xc] ;  /* 0x00000c0802167981 */ /* 0x000f62000c1e1900 */
[----:B------:R-:W-:-:S02]  /*08e0*/  VIADD R12, R12, 0x4 ;  /* 0x000000040c0c7836 */ /* 0x000fc40000000000 */
[----:B--2---:R-:W-:-:S04]  /*08f0*/  FADD R14, R11, R14 ;  /* 0x0000000e0b0e7221 */ /* 0x004fc80000000000 */
[----:B---3--:R-:W-:-:S04]  /*0900*/  FADD R13, R14, R13 ;  /* 0x0000000d0e0d7221 */ /* 0x008fc80000000000 */
[----:B----4-:R-:W-:-:S04]  /*0910*/  FADD R13, R13, R16 ;  /* 0x000000100d0d7221 */ /* 0x010fc80000000000 */
[----:B-----5:R-:W-:-:S07]  /*0920*/  FADD R11, R13, R22 ;  /* 0x000000160d0b7221 */ /* 0x020fce0000000000 */
.L_x_10:
[----:B------:R-:W-:Y:S05]  /*0930*/  BSYNC.RECONVERGENT B1 ;  /* 0x0000000000017941 */ /* 0x000fea0003800200 */
.L_x_9:
[----:B------:R-:W-:Y:S05]  /*0940*/  @!P2 BRA `(.L_x_2) ;  /* 0x000000000030a947 */ /* 0x000fea0003800000 */
[----:B------:R-:W0:Y:S01]  /*0950*/  LDC.64 R2, c[0x0][0x380] ;  /* 0x0000e000ff027b82 */ /* 0x000e220000000a00 */
[----:B------:R-:W-:-:S04]  /*0960*/  IMAD.IADD R7, R7, 0x1, R12 ;  /* 0x0000000107077824 */ /* 0x000fc800078e020c */
[----:B0-----:R-:W-:-:S05]  /*0970*/  IMAD.WIDE R2, R7, 0x4, R2 ;  /* 0x0000000407027825 */ /* 0x001fca00078e0202 */
[----:B------:R-:W2:Y:S01]  /*0980*/  LDG.E R12, desc[UR8][R2.64] ;  /* 0x00000008020c7981 */ /* 0x000ea2000c1e1900 */
[----:B------:R-:W-:Y:S01]  /*0990*/  ISETP.NE.AND P2, PT, R21, 0x1, PT ;  /* 0x000000011500780c */ /* 0x000fe20003f45270 */
[----:B--2---:R-:W-:-:S12]  /*09a0*/  FADD R11, R11, R12 ;  /* 0x0000000c0b0b7221 */ /* 0x004fd80000000000 */
[----:B------:R-:W-:Y:S05]  /*09b0*/  @!P2 BRA `(.L_x_2) ;  /* 0x000000000014a947 */ /* 0x000fea0003800000 */
[----:B------:R-:W-:Y:S01]  /*09c0*/  ISETP.NE.AND P2, PT, R21, 0x2, PT ;  /* 0x000000021500780c */ /* 0x000fe20003f45270 */
[----:B------:R-:W2:-:S12]  /*09d0*/  LDG.E R12, desc[UR8][R2.64+0x4] ;  /* 0x00000408020c7981 */ /* 0x000e98000c1e1900 */
[----:B------:R-:W3:Y:S01]  /*09e0*/  @P2 LDG.E R14, desc[UR8][R2.64+0x8] ;  /* 0x00000808020e2981 */ /* 0x000ee2000c1e1900 */
[----:B--2---:R-:W-:-:S04]  /*09f0*/  FADD R11, R11, R12 ;  /* 0x0000000c0b0b7221 */ /* 0x004fc80000000000 */
[----:B---3--:R-:W-:-:S07]  /*0a00*/  @P2 FADD R11, R11, R14 ;  /* 0x0000000e0b0b2221 */ /* 0x008fce0000000000 */
.L_x_2:
[----:B0-----:R-:W-:Y:S05]  /*0a10*/  BSYNC.RECONVERGENT B0 ;  /* 0x0000000000007941 */ /* 0x001fea0003800200 */
.L_x_1:
[----:B------:R-:W-:-:S06]  /*0a20*/  UIADD3 UR4, UPT, UPT, UR4, 0x1, URZ ;  /* 0x0000000104047890 */ /* 0x000fcc000fffe0ff */
[----:B------:R-:W-:-:S13]  /*0a30*/  ISETP.NE.AND P2, PT, R0, UR4, PT ;  /* 0x0000000400007c0c */ /* 0x000fda000bf45270 */
[----:B------:R-:W-:Y:S05]  /*0a40*/  @P2 BRA `(.L_x_11) ;  /* 0xfffffff800342947 */ /* 0x000fea000383ffff */
.L_x_0:
[----:B------:R-:W-:Y:S01]  /*0a50*/  IMAD R0, R5, R0, RZ ;  /* 0x0000000005007224 */ /* 0x000fe200078e02ff */
[----:B------:R-:W-:Y:S04]  /*0a60*/  BSSY.RECONVERGENT B0, `(.L_x_12) ;  /* 0x000000e000007945 */ /* 0x000fe80003800200 */
[----:B------:R-:W-:-:S04]  /*0a70*/  I2FP.F32.S32 R6, R0 ;  /* 0x0000000000067245 */ /* 0x000fc80000201400 */
[----:B------:R-:W1:Y:S08]  /*0a80*/  MUFU.RCP R0, R6 ;  /* 0x0000000600007308 */ /* 0x000e700000001000 */
[----:B------:R-:W2:Y:S01]  /*0a90*/  FCHK P0, R11, R6 ;  /* 0x000000060b007302 */ /* 0x000ea20000000000 */
[----:B-1----:R-:W-:-:S04]  /*0aa0*/  FFMA R3, -R6, R0, 1 ;  /* 0x3f80000006037423 */ /* 0x002fc80000000100 */
[----:B------:R-:W-:-:S04]  /*0ab0*/  FFMA R0, R0, R3, R0 ;  /* 0x0000000300007223 */ /* 0x000fc80000000000 */
[----:B------:R-:W-:-:S04]  /*0ac0*/  FFMA R2, R0, R11, RZ ;  /* 0x0000000b00027223 */ /* 0x000fc800000000ff */
[----:B------:R-:W-:-:S04]  /*0ad0*/  FFMA R3, -R6, R2, R11 ;  /* 0x0000000206037223 */ /* 0x000fc8000000010b */
[----:B------:R-:W-:Y:S01]  /*0ae0*/  FFMA R7, R0, R3, R2 ;  /* 0x0000000300077223 */ /* 0x000fe20000000002 */
[----:B--2---:R-:W-:Y:S06]  /*0af0*/  @!P0 BRA `(.L_x_13) ;  /* 0x0000000000108947 */ /* 0x004fec0003800000 */
[----:B------:R-:W-:Y:S02]  /*0b00*/  MOV R3, R11 ;  /* 0x0000000b00037202 */ /* 0x000fe40000000f00 */
[----:B------:R-:W-:-:S07]  /*0b10*/  MOV R2, 0xb30 ;  /* 0x00000b3000027802 */ /* 0x000fce0000000f00 */
[----:B0-----:R-:W-:Y:S05]  /*0b20*/  CALL.REL.NOINC `($__internal_0_$__cuda_sm3x_div_rn_noftz_f32_slowpath) ;  /* 0x0000000000187944 */ /* 0x001fea0003c00000 */
[----:B------:R-:W-:-:S07]  /*0b30*/  IMAD.MOV.U32 R7, RZ, RZ, R0 ;  /* 0x000000ffff077224 */ /* 0x000fce00078e0000 */
.L_x_13:
[----:B0-----:R-:W-:Y:S05]  /*0b40*/  BSYNC.RECONVERGENT B0 ;  /* 0x0000000000007941 */ /* 0x001fea0003800200 */
.L_x_12:
[----:B------:R-:W0:Y:S02]  /*0b50*/  LDC.64 R2, c[0x0][0x388] ;  /* 0x0000e200ff027b82 */ /* 0x000e240000000a00 */
[----:B0-----:R-:W-:-:S05]  /*0b60*/  IMAD.WIDE R4, R4, 0x4, R2 ;  /* 0x0000000404047825 */ /* 0x001fca00078e0202 */
[----:B------:R-:W-:Y:S01]  /*0b70*/  STG.E desc[UR8][R4.64], R7 ;  /* 0x0000000704007986 */ /* 0x000fe2000c101908 */
[----:B------:R-:W-:Y:S05]  /*0b80*/  EXIT ;  /* 0x000000000000794d */ /* 0x000fea0003800000 */
        .weak           $__internal_0_$__cuda_sm3x_div_rn_noftz_f32_slowpath
        .type           $__internal_0_$__cuda_sm3x_div_rn_noftz_f32_slowpath,@function
        .size           $__internal_0_$__cuda_sm3x_div_rn_noftz_f32_slowpath,(.L_x_26 - $__internal_0_$__cuda_sm3x_div_rn_noftz_f32_slowpath)
$__internal_0_$__cuda_sm3x_div_rn_noftz_f32_slowpath:
[----:B------:R-:W-:Y:S01]  /*0b90*/  SHF.R.U32.HI R5, RZ, 0x17, R6 ;  /* 0x00000017ff057819 */ /* 0x000fe20000011606 */
[----:B------:R-:W-:Y:S01]  /*0ba0*/  BSSY.RECONVERGENT B1, `(.L_x_14) ;  /* 0x0000063000017945 */ /* 0x000fe20003800200 */
[----:B------:R-:W-:Y:S02]  /*0bb0*/  SHF.R.U32.HI R0, RZ, 0x17, R3 ;  /* 0x00000017ff007819 */ /* 0x000fe40000011603 */
[----:B------:R-:W-:Y:S02]  /*0bc0*/  LOP3.LUT R13, R5, 0xff, RZ, 0xc0, !PT ;  /* 0x000000ff050d7812 */ /* 0x000fe400078ec0ff */
[----:B------:R-:W-:Y:S02]  /*0bd0*/  LOP3.LUT R10, R0, 0xff, RZ, 0xc0, !PT ;  /* 0x000000ff000a7812 */ /* 0x000fe400078ec0ff */
[----:B------:R-:W-:-:S03]  /*0be0*/  IADD3 R8, PT, PT, R13, -0x1, RZ ;  /* 0xffffffff0d087810 */ /* 0x000fc60007ffe0ff */
[----:B------:R-:W-:Y:S01]  /*0bf0*/  VIADD R7, R10, 0xffffffff ;  /* 0xffffffff0a077836 */ /* 0x000fe20000000000 */
[----:B------:R-:W-:-:S04]  /*0c00*/  ISETP.GT.U32.AND P0, PT, R8, 0xfd, PT ;  /* 0x000000fd0800780c */ /* 0x000fc80003f04070 */
[----:B------:R-:W-:-:S13]  /*0c10*/  ISETP.GT.U32.OR P0, PT, R7, 0xfd, P0 ;  /* 0x000000fd0700780c */ /* 0x000fda0000704470 */
[----:B------:R-:W-:Y:S01]  /*0c20*/  @!P0 MOV R5, RZ ;  /* 0x000000ff00058202 */ /* 0x000fe20000000f00 */
[----:B------:R-:W-:Y:S06]  /*0c30*/  @!P0 BRA `(.L_x_15) ;  /* 0x0000000000608947 */ /* 0x000fec0003800000 */
[----:B------:R-:W-:Y:S01]  /*0c40*/  FSETP.GTU.FTZ.AND P0, PT, |R3|, +INF , PT ;  /* 0x7f8000000300780b */ /* 0x000fe20003f1c200 */
[----:B------:R-:W-:Y:S01]  /*0c50*/  IMAD.MOV.U32 R0, RZ, RZ, R6 ;  /* 0x000000ffff007224 */ /* 0x000fe200078e0006 */
[----:B------:R-:W-:-:S04]  /*0c60*/  FSETP.GTU.FTZ.AND P1, PT, |R6|, +INF , PT ;  /* 0x7f8000000600780b */ /* 0x000fc80003f3c200 */
[----:B------:R-:W-:-:S13]  /*0c70*/  PLOP3.LUT P0, PT, P0, P1, PT, 0xf8, 0x8f ;  /* 0x00000000008f781c */ /* 0x000fda0000703f70 */
[----:B------:R-:W-:Y:S05]  /*0c80*/  @P0 BRA `(.L_x_16) ;  /* 0x00000004004c0947 */ /* 0x000fea0003800000 */
[----:B------:R-:W-:-:S13]  /*0c90*/  LOP3.LUT P0, RZ, R6, 0x7fffffff, R3, 0xc8, !PT ;  /* 0x7fffffff06ff7812 */ /* 0x000fda000780c803 */
[----:B------:R-:W-:Y:S05]  /*0ca0*/  @!P0 BRA `(.L_x_17) ;  /* 0x00000004003c8947 */ /* 0x000fea0003800000 */
[C---:B------:R-:W-:Y:S02]  /*0cb0*/  FSETP.NEU.FTZ.AND P1, PT, |R3|.reuse, +INF , PT ;  /* 0x7f8000000300780b */ /* 0x040fe40003f3d200 */
[----:B------:R-:W-:Y:S02]  /*0cc0*/  FSETP.NEU.FTZ.AND P2, PT, |R0|, +INF , PT ;  /* 0x7f8000000000780b */ /* 0x000fe40003f5d200 */
[----:B------:R-:W-:-:S11]  /*0cd0*/  FSETP.NEU.FTZ.AND P0, PT, |R3|, +INF , PT ;  /* 0x7f8000000300780b */ /* 0x000fd60003f1d200 */
[----:B------:R-:W-:Y:S05]  /*0ce0*/  @!P2 BRA !P1, `(.L_x_17) ;  /* 0x00000004002ca947 */ /* 0x000fea0004800000 */
[----:B------:R-:W-:-:S04]  /*0cf0*/  LOP3.LUT P1, RZ, R3, 0x7fffffff, RZ, 0xc0, !PT ;  /* 0x7fffffff03ff7812 */ /* 0x000fc8000782c0ff */
[----:B------:R-:W-:-:S13]  /*0d00*/  PLOP3.LUT P1, PT, P2, P1, PT, 0x2f, 0xf2 ;  /* 0x0000000000f2781c */ /* 0x000fda0001722577 */
[----:B------:R-:W-:Y:S05]  /*0d10*/  @P1 BRA `(.L_x_18) ;  /* 0x0000000400181947 */ /* 0x000fea0003800000 */
[----:B------:R-:W-:-:S04]  /*0d20*/  LOP3.LUT P1, RZ, R6, 0x7fffffff, RZ, 0xc0, !PT ;  /* 0x7fffffff06ff7812 */ /* 0x000fc8000782c0ff */
[----:B------:R-:W-:-:S13]  /*0d30*/  PLOP3.LUT P0, PT, P0, P1, PT, 0x2f, 0xf2 ;  /* 0x0000000000f2781c */ /* 0x000fda0000702577 */
[----:B------:R-:W-:Y:S05]  /*0d40*/  @P0 BRA `(.L_x_19) ;  /* 0x0000000400000947 */ /* 0x000fea0003800000 */
[----:B------:R-:W-:Y:S02]  /*0d50*/  ISETP.GE.AND P0, PT, R7, RZ, PT ;  /* 0x000000ff0700720c */ /* 0x000fe40003f06270 */
[----:B------:R-:W-:-:S11]  /*0d60*/  ISETP.GE.AND P1, PT, R8, RZ, PT ;  /* 0x000000ff0800720c */ /* 0x000fd60003f26270 */
[----:B------:R-:W-:Y:S01]  /*0d70*/  @P0 MOV R5, RZ ;  /* 0x000000ff00050202 */ /* 0x000fe20000000f00 */
[----:B------:R-:W-:Y:S02]  /*0d80*/  @!P0 IMAD.MOV.U32 R5, RZ, RZ, -0x40 ;  /* 0xffffffc0ff058424 */ /* 0x000fe400078e00ff */
[----:B------:R-:W-:Y:S01]  /*0d90*/  @!P0 FFMA R3, R3, 1.84467440737095516160e+19, RZ ;  /* 0x5f80000003038823 */ /* 0x000fe200000000ff */
[----:B------:R-:W-:Y:S02]  /*0da0*/  @!P1 FFMA R6, R0, 1.84467440737095516160e+19, RZ ;  /* 0x5f80000000069823 */ /* 0x000fe400000000ff */
[----:B------:R-:W-:-:S07]  /*0db0*/  @!P1 IADD3 R5, PT, PT, R5, 0x40, RZ ;  /* 0x0000004005059810 */ /* 0x000fce0007ffe0ff */
.L_x_15:
[----:B------:R-:W-:Y:S01]  /*0dc0*/  LEA R7, R13, 0xc0800000, 0x17 ;  /* 0xc08000000d077811 */ /* 0x000fe200078eb8ff */
[----:B------:R-:W-:Y:S04]  /*0dd0*/  BSSY.RECONVERGENT B2, `(.L_x_20) ;  /* 0x0000036000027945 */ /* 0x000fe80003800200 */
[----:B------:R-:W-:Y:S01]  /*0de0*/  IMAD.IADD R7, R6, 0x1, -R7 ;  /* 0x0000000106077824 */ /* 0x000fe200078e0a07 */
[----:B------:R-:W-:-:S03]  /*0df0*/  IADD3 R6, PT, PT, R10, -0x7f, RZ ;  /* 0xffffff810a067810 */ /* 0x000fc60007ffe0ff */
[----:B------:R-:W0:Y:S01]  /*0e00*/  MUFU.RCP R8, R7 ;  /* 0x0000000700087308 */ /* 0x000e220000001000 */
[----:B------:R-:W-:Y:S01]  /*0e10*/  FADD.FTZ R9, -R7, -RZ ;  /* 0x800000ff07097221 */ /* 0x000fe20000010100 */
[C---:B------:R-:W-:Y:S01]  /*0e20*/  IMAD R0, R6.reuse, -0x800000, R3 ;  /* 0xff80000006007824 */ /* 0x040fe200078e0203 */
[----:B------:R-:W-:-:S05]  /*0e30*/  IADD3 R6, PT, PT, R6, 0x7f, -R13 ;  /* 0x0000007f06067810 */ /* 0x000fca0007ffe80d */
[----:B------:R-:W-:Y:S02]  /*0e40*/  IMAD.IADD R6, R6, 0x1, R5 ;  /* 0x0000000106067824 */ /* 0x000fe400078e0205 */
[----:B0-----:R-:W-:-:S04]  /*0e50*/  FFMA R11, R8, R9, 1 ;  /* 0x3f800000080b7423 */ /* 0x001fc80000000009 */
[----:B------:R-:W-:-:S04]  /*0e60*/  FFMA R10, R8, R11, R8 ;  /* 0x0000000b080a7223 */ /* 0x000fc80000000008 */
[----:B------:R-:W-:-:S04]  /*0e70*/  FFMA R3, R0, R10, RZ ;  /* 0x0000000a00037223 */ /* 0x000fc800000000ff */
[----:B------:R-:W-:-:S04]  /*0e80*/  FFMA R8, R9, R3, R0 ;  /* 0x0000000309087223 */ /* 0x000fc80000000000 */
[----:B------:R-:W-:-:S04]  /*0e90*/  FFMA R11, R10, R8, R3 ;  /* 0x000000080a0b7223 */ /* 0x000fc80000000003 */
[----:B------:R-:W-:-:S04]  /*0ea0*/  FFMA R8, R9, R11, R0 ;  /* 0x0000000b09087223 */ /* 0x000fc80000000000 */
[----:B------:R-:W-:-:S05]  /*0eb0*/  FFMA R0, R10, R8, R11 ;  /* 0x000000080a007223 */ /* 0x000fca000000000b */
[----:B------:R-:W-:-:S04]  /*0ec0*/  SHF.R.U32.HI R3, RZ, 0x17, R0 ;  /* 0x00000017ff037819 */ /* 0x000fc80000011600 */
[----:B------:R-:W-:-:S04]  /*0ed0*/  LOP3.LUT R3, R3, 0xff, RZ, 0xc0, !PT ;  /* 0x000000ff03037812 */ /* 0x000fc800078ec0ff */
[----:B------:R-:W-:-:S05]  /*0ee0*/  IADD3 R7, PT, PT, R3, R6, RZ ;  /* 0x0000000603077210 */ /* 0x000fca0007ffe0ff */
[----:B------:R-:W-:-:S05]  /*0ef0*/  VIADD R3, R7, 0xffffffff ;  /* 0xffffffff07037836 */ /* 0x000fca0000000000 */
[----:B------:R-:W-:-:S13]  /*0f00*/  ISETP.GE.U32.AND P0, PT, R3, 0xfe, PT ;  /* 0x000000fe0300780c */ /* 0x000fda0003f06070 */
[----:B------:R-:W-:Y:S05]  /*0f10*/  @!P0 BRA `(.L_x_21) ;  /* 0x0000000000808947 */ /* 0x000fea0003800000 */
[----:B------:R-:W-:-:S13]  /*0f20*/  ISETP.GT.AND P0, PT, R7, 0xfe, PT ;  /* 0x000000fe0700780c */ /* 0x000fda0003f04270 */
[----:B------:R-:W-:Y:S05]  /*0f30*/  @P0 BRA `(.L_x_22) ;  /* 0x00000000006c0947 */ /* 0x000fea0003800000 */
[----:B------:R-:W-:-:S13]  /*0f40*/  ISETP.GE.AND P0, PT, R7, 0x1, PT ;  /* 0x000000010700780c */ /* 0x000fda0003f06270 */
[----:B------:R-:W-:Y:S05]  /*0f50*/  @P0 BRA `(.L_x_23) ;  /* 0x0000000000740947 */ /* 0x000fea0003800000 */
[----:B------:R-:W-:Y:S02]  /*0f60*/  ISETP.GE.AND P0, PT, R7, -0x18, PT ;  /* 0xffffffe80700780c */ /* 0x000fe40003f06270 */
[----:B------:R-:W-:-:S11]  /*0f70*/  LOP3.LUT R0, R0, 0x80000000, RZ, 0xc0, !PT ;  /* 0x8000000000007812 */ /* 0x000fd600078ec0ff */
[----:B------:R-:W-:Y:S05]  /*0f80*/  @!P0 BRA `(.L_x_23) ;  /* 0x0000000000688947 */ /* 0x000fea0003800000 */
[CCC-:B------:R-:W-:Y:S01]  /*0f90*/  FFMA.RZ R3, R10.reuse, R8.reuse, R11.reuse ;  /* 0x000000080a037223 */ /* 0x1c0fe2000000c00b */
[CCC-:B------:R-:W-:Y:S01]  /*0fa0*/  FFMA.RM R6, R10.reuse, R8.reuse, R11.reuse ;  /* 0x000000080a067223 */ /* 0x1c0fe2000000400b */
[C---:B------:R-:W-:Y:S02]  /*0fb0*/  ISETP.NE.AND P2, PT, R7.reuse, RZ, PT ;  /* 0x000000ff0700720c */ /* 0x040fe40003f45270 */
[----:B------:R-:W-:Y:S02]  /*0fc0*/  ISETP.NE.AND P1, PT, R7, RZ, PT ;  /* 0x000000ff0700720c */ /* 0x000fe40003f25270 */
[----:B------:R-:W-:Y:S01]  /*0fd0*/  LOP3.LUT R5, R3, 0x7fffff, RZ, 0xc0, !PT ;  /* 0x007fffff03057812 */ /* 0x000fe200078ec0ff */
[----:B------:R-:W-:Y:S01]  /*0fe0*/  FFMA.RP R3, R10, R8, R11 ;  /* 0x000000080a037223 */ /* 0x000fe2000000800b */
[----:B------:R-:W-:Y:S01]  /*0ff0*/  IADD3 R8, PT, PT, R7, 0x20, RZ ;  /* 0x0000002007087810 */ /* 0x000fe20007ffe0ff */
[----:B------:R-:W-:Y:S01]  /*1000*/  IMAD.MOV R7, RZ, RZ, -R7 ;  /* 0x000000ffff077224 */ /* 0x000fe200078e0a07 */
[----:B------:R-:W-:-:S02]  /*1010*/  LOP3.LUT R5, R5, 0x800000, RZ, 0xfc, !PT ;  /* 0x0080000005057812 */ /* 0x000fc400078efcff */
[----:B------:R-:W-:Y:S02]  /*1020*/  FSETP.NEU.FTZ.AND P0, PT, R3, R6, PT ;  /* 0x000000060300720b */ /* 0x000fe40003f1d000 */
[----:B------:R-:W-:Y:S02]  /*1030*/  SHF.L.U32 R8, R5, R8, RZ ;  /* 0x0000000805087219 */ /* 0x000fe400000006ff */
[----:B------:R-:W-:Y:S02]  /*1040*/  SEL R6, R7, RZ, P2 ;  /* 0x000000ff07067207 */ /* 0x000fe40001000000 */
[----:B------:R-:W-:Y:S02]  /*1050*/  ISETP.NE.AND P1, PT, R8, RZ, P1 ;  /* 0x000000ff0800720c */ /* 0x000fe40000f25270 */
[----:B------:R-:W-:Y:S02]  /*1060*/  SHF.R.U32.HI R6, RZ, R6, R5 ;  /* 0x00000006ff067219 */ /* 0x000fe40000011605 */
[----:B------:R-:W-:-:S02]  /*1070*/  PLOP3.LUT P0, PT, P0, P1, PT, 0xf8, 0x8f ;  /* 0x00000000008f781c */ /* 0x000fc40000703f70 */
[----:B------:R-:W-:Y:S02]  /*1080*/  SHF.R.U32.HI R8, RZ, 0x1, R6 ;  /* 0x00000001ff087819 */ /* 0x000fe40000011606 */
[----:B------:R-:W-:-:S04]  /*1090*/  SEL R3, RZ, 0x1, !P0 ;  /* 0x00000001ff037807 */ /* 0x000fc80004000000 */
[----:B------:R-:W-:-:S04]  /*10a0*/  LOP3.LUT R3, R3, 0x1, R8, 0xf8, !PT ;  /* 0x0000000103037812 */ /* 0x000fc800078ef808 */
[----:B------:R-:W-:-:S04]  /*10b0*/  LOP3.LUT R3, R3, R6, RZ, 0xc0, !PT ;  /* 0x0000000603037212 */ /* 0x000fc800078ec0ff */
[----:B------:R-:W-:-:S04]  /*10c0*/  IADD3 R3, PT, PT, R8, R3, RZ ;  /* 0x0000000308037210 */ /* 0x000fc80007ffe0ff */
[----:B------:R-:W-:Y:S01]  /*10d0*/  LOP3.LUT R0, R3, R0, RZ, 0xfc, !PT ;  /* 0x0000000003007212 */ /* 0x000fe200078efcff */
[----:B------:R-:W-:Y:S06]  /*10e0*/  BRA `(.L_x_23) ;  /* 0x0000000000107947 */ /* 0x000fec0003800000 */
.L_x_22:
[----:B------:R-:W-:-:S04]  /*10f0*/  LOP3.LUT R0, R0, 0x80000000, RZ, 0xc0, !PT ;  /* 0x8000000000007812 */ /* 0x000fc800078ec0ff */
[----:B------:R-:W-:Y:S01]  /*1100*/  LOP3.LUT R0, R0, 0x7f800000, RZ, 0xfc, !PT ;  /* 0x7f80000000007812 */ /* 0x000fe200078efcff */
[----:B------:R-:W-:Y:S06]  /*1110*/  BRA `(.L_x_23) ;  /* 0x0000000000047947 */ /* 0x000fec0003800000 */
.L_x_21:
[----:B------:R-:W-:-:S07]  /*1120*/  IMAD R0, R6, 0x800000, R0 ;  /* 0x0080000006007824 */ /* 0x000fce00078e0200 */
.L_x_23:
[----:B------:R-:W-:Y:S05]  /*1130*/  BSYNC.RECONVERGENT B2 ;  /* 0x0000000000027941 */ /* 0x000fea0003800200 */
.L_x_20:
[----:B------:R-:W-:Y:S05]  /*1140*/  BRA `(.L_x_24) ;  /* 0x0000000000207947 */ /* 0x000fea0003800000 */
.L_x_19:
[----:B------:R-:W-:-:S04]  /*1150*/  LOP3.LUT R0, R6, 0x80000000, R3, 0x48, !PT ;  /* 0x8000000006007812 */ /* 0x000fc800078e4803 */
[----:B------:R-:W-:Y:S01]  /*1160*/  LOP3.LUT R0, R0, 0x7f800000, RZ, 0xfc, !PT ;  /* 0x7f80000000007812 */ /* 0x000fe200078efcff */
[----:B------:R-:W-:Y:S06]  /*1170*/  BRA `(.L_x_24) ;  /* 0x0000000000147947 */ /* 0x000fec0003800000 */
.L_x_18:
[----:B------:R-:W-:Y:S01]  /*1180*/  LOP3.LUT R0, R6, 0x80000000, R3, 0x48, !PT ;  /* 0x8000000006007812 */ /* 0x000fe200078e4803 */
[----:B------:R-:W-:Y:S06]  /*1190*/  BRA `(.L_x_24) ;  /* 0x00000000000c7947 */ /* 0x000fec0003800000 */
.L_x_17:
[----:B------:R-:W0:Y:S01]  /*11a0*/  MUFU.RSQ R0, -QNAN ;  /* 0xffc0000000007908 */ /* 0x000e220000001400 */
[----:B------:R-:W-:Y:S05]  /*11b0*/  BRA `(.L_x_24) ;  /* 0x0000000000047947 */ /* 0x000fea0003800000 */
.L_x_16:
[----:B------:R-:W-:-:S07]  /*11c0*/  FADD.FTZ R0, R3, R0 ;  /* 0x0000000003007221 */ /* 0x000fce0000010000 */
.L_x_24:
[----:B------:R-:W-:Y:S05]  /*11d0*/  BSYNC.RECONVERGENT B1 ;  /* 0x0000000000017941 */ /* 0x000fea0003800200 */
.L_x_14:
[----:B------:R-:W-:-:S04]  /*11e0*/  HFMA2 R3, -RZ, RZ, 0, 0 ;  /* 0x00000000ff037431 */ /* 0x000fc800000001ff */
[----:B0-----:R-:W-:Y:S05]  /*11f0*/  RET.REL.NODEC R2 `(_Z10fmeanr_gpuPfS_iii) ;  /* 0xffffffec02807950 */ /* 0x001fea0003c3ffff */
.L_x_25:
[----:B------:R-:W-:-:S00]  /*1200*/  BRA `(.L_x_25) ;  /* 0xfffffffc00fc7947 */ /* 0x000fc0000383ffff */
[----:B------:R-:W-:-:S00]  /*1210*/  NOP ;  /* 0x0000000000007918 */ /* 0x000fc00000000000 */
        /* <DEDUP_REMOVED lines=14> */
.L_x_26:


//--------------------- .nv.shared.reserved.0     --------------------------
	.section	.nv.shared.reserved.0,"aw",@nobits
	.weak		__nv_reservedSMEM_offset_0_alias
	.size		__nv_reservedSMEM_offset_0_alias, 0, 64
	.other		__nv_reservedSMEM_offset_0_alias,@"STO_CUDA_RESERVED_SHARED STV_DEFAULT"
__nv_reservedSMEM_offset_0_alias:
	.zero		0
	.zero		64


//--------------------- .nv.constant0._Z10fmeanr_gpuPfS_iii --------------------------
	.section	.nv.constant0._Z10fmeanr_gpuPfS_iii,"a",@progbits
	.sectionflags	@""
	.align	4
.nv.constant0._Z10fmeanr_gpuPfS_iii:
	.zero		924


//--------------------- SYMBOLS --------------------------

	.type		.nv.reservedSmem.offset0,@object
	.size		.nv.reservedSmem.offset0,0x4
